//
// Generated by NVIDIA NVVM Compiler
//
// Compiler Build ID: CL-36424714
// Cuda compilation tools, release 13.0, V13.0.88
// Based on NVVM 20.0.0
//

.version 9.0
.target sm_100
.address_size 64

	// .globl	_Z11mergeKernelPiS_ll

.visible .entry _Z11mergeKernelPiS_ll(
	.param .u64 .ptr .align 1 _Z11mergeKernelPiS_ll_param_0,
	.param .u64 .ptr .align 1 _Z11mergeKernelPiS_ll_param_1,
	.param .u64 _Z11mergeKernelPiS_ll_param_2,
	.param .u64 _Z11mergeKernelPiS_ll_param_3
)
{
	.reg .pred 	%p<20>;
	.reg .b32 	%r<20>;
	.reg .b64 	%rd<116>;

	ld.param.u64 	%rd63, [_Z11mergeKernelPiS_ll_param_0];
	ld.param.u64 	%rd64, [_Z11mergeKernelPiS_ll_param_1];
	ld.param.u64 	%rd61, [_Z11mergeKernelPiS_ll_param_2];
	ld.param.u64 	%rd62, [_Z11mergeKernelPiS_ll_param_3];
	cvta.to.global.u64 	%rd1, %rd64;
	cvta.to.global.u64 	%rd2, %rd63;
	mov.u32 	%r1, %ctaid.x;
	mov.u32 	%r2, %ntid.x;
	mov.u32 	%r3, %tid.x;
	mad.lo.s32 	%r4, %r1, %r2, %r3;
	cvt.u64.u32 	%rd65, %r4;
	mul.lo.s64 	%rd66, %rd65, %rd61;
	shl.b64 	%rd94, %rd66, 1;
	setp.ge.s64 	%p1, %rd94, %rd62;
	@%p1 bra 	$L__BB0_16;
	add.s64 	%rd67, %rd94, %rd61;
	min.s64 	%rd4, %rd67, %rd62;
	add.s64 	%rd68, %rd67, %rd61;
	min.s64 	%rd5, %rd68, %rd62;
	setp.lt.s64 	%p2, %rd61, 1;
	setp.ge.s64 	%p3, %rd67, %rd5;
	or.pred  	%p4, %p2, %p3;
	mov.u64 	%rd95, %rd4;
	mov.u64 	%rd103, %rd94;
	@%p4 bra 	$L__BB0_2;
	bra.uni 	$L__BB0_17;
$L__BB0_2:
	setp.ge.s64 	%p10, %rd94, %rd4;
	@%p10 bra 	$L__BB0_9;
	sub.s64 	%rd78, %rd4, %rd94;
	and.b64  	%rd97, %rd78, 3;
	setp.eq.s64 	%p11, %rd97, 0;
	mov.u64 	%rd112, %rd94;
	@%p11 bra 	$L__BB0_6;
	shl.b64 	%rd79, %rd103, 2;
	add.s64 	%rd99, %rd1, %rd79;
	shl.b64 	%rd80, %rd94, 2;
	add.s64 	%rd98, %rd2, %rd80;
	add.s64 	%rd103, %rd103, %rd97;
	add.s64 	%rd112, %rd94, %rd97;
$L__BB0_5:
	.pragma "nounroll";
	ld.global.u32 	%r10, [%rd98];
	st.global.u32 	[%rd99], %r10;
	add.s64 	%rd99, %rd99, 4;
	add.s64 	%rd98, %rd98, 4;
	add.s64 	%rd97, %rd97, -1;
	setp.ne.s64 	%p12, %rd97, 0;
	@%p12 bra 	$L__BB0_5;
$L__BB0_6:
	sub.s64 	%rd81, %rd94, %rd4;
	setp.gt.u64 	%p13, %rd81, -4;
	@%p13 bra 	$L__BB0_9;
	shl.b64 	%rd82, %rd112, 2;
	add.s64 	%rd83, %rd82, %rd2;
	add.s64 	%rd110, %rd83, 8;
	shl.b64 	%rd84, %rd103, 2;
	add.s64 	%rd85, %rd84, %rd1;
	add.s64 	%rd109, %rd85, 8;
$L__BB0_8:
	ld.global.u32 	%r11, [%rd110+-8];
	st.global.u32 	[%rd109+-8], %r11;
	ld.global.u32 	%r12, [%rd110+-4];
	st.global.u32 	[%rd109+-4], %r12;
	ld.global.u32 	%r13, [%rd110];
	st.global.u32 	[%rd109], %r13;
	add.s64 	%rd112, %rd112, 4;
	ld.global.u32 	%r14, [%rd110+4];
	add.s64 	%rd103, %rd103, 4;
	st.global.u32 	[%rd109+4], %r14;
	add.s64 	%rd110, %rd110, 16;
	add.s64 	%rd109, %rd109, 16;
	setp.lt.s64 	%p14, %rd112, %rd4;
	@%p14 bra 	$L__BB0_8;
$L__BB0_9:
	setp.ge.s64 	%p15, %rd95, %rd5;
	@%p15 bra 	$L__BB0_16;
	sub.s64 	%rd86, %rd5, %rd95;
	and.b64  	%rd104, %rd86, 3;
	setp.eq.s64 	%p16, %rd104, 0;
	mov.u64 	%rd115, %rd95;
	@%p16 bra 	$L__BB0_13;
	shl.b64 	%rd87, %rd103, 2;
	add.s64 	%rd106, %rd1, %rd87;
	shl.b64 	%rd88, %rd95, 2;
	add.s64 	%rd105, %rd2, %rd88;
	add.s64 	%rd103, %rd103, %rd104;
	add.s64 	%rd115, %rd95, %rd104;
$L__BB0_12:
	.pragma "nounroll";
	ld.global.u32 	%r15, [%rd105];
	st.global.u32 	[%rd106], %r15;
	add.s64 	%rd106, %rd106, 4;
	add.s64 	%rd105, %rd105, 4;
	add.s64 	%rd104, %rd104, -1;
	setp.ne.s64 	%p17, %rd104, 0;
	@%p17 bra 	$L__BB0_12;
$L__BB0_13:
	sub.s64 	%rd89, %rd95, %rd5;
	setp.gt.u64 	%p18, %rd89, -4;
	@%p18 bra 	$L__BB0_16;
	shl.b64 	%rd90, %rd115, 2;
	add.s64 	%rd91, %rd90, %rd2;
	add.s64 	%rd114, %rd91, 8;
	shl.b64 	%rd92, %rd103, 2;
	add.s64 	%rd93, %rd92, %rd1;
	add.s64 	%rd113, %rd93, 8;
$L__BB0_15:
	ld.global.u32 	%r16, [%rd114+-8];
	st.global.u32 	[%rd113+-8], %r16;
	ld.global.u32 	%r17, [%rd114+-4];
	st.global.u32 	[%rd113+-4], %r17;
	ld.global.u32 	%r18, [%rd114];
	st.global.u32 	[%rd113], %r18;
	add.s64 	%rd115, %rd115, 4;
	ld.global.u32 	%r19, [%rd114+4];
	st.global.u32 	[%rd113+4], %r19;
	add.s64 	%rd114, %rd114, 16;
	add.s64 	%rd113, %rd113, 16;
	setp.lt.s64 	%p19, %rd115, %rd5;
	@%p19 bra 	$L__BB0_15;
$L__BB0_16:
	ret;
$L__BB0_17:
	shl.b64 	%rd69, %rd94, 2;
	add.s64 	%rd70, %rd2, %rd69;
	ld.global.u32 	%r5, [%rd70];
	shl.b64 	%rd71, %rd95, 2;
	add.s64 	%rd72, %rd2, %rd71;
	ld.global.u32 	%r7, [%rd72];
	setp.gt.s32 	%p5, %r5, %r7;
	setp.le.s32 	%p6, %r5, %r7;
	selp.u64 	%rd73, 1, 0, %p6;
	add.s64 	%rd94, %rd94, %rd73;
	selp.u64 	%rd74, 1, 0, %p5;
	add.s64 	%rd95, %rd95, %rd74;
	min.s32 	%r9, %r5, %r7;
	shl.b64 	%rd75, %rd103, 2;
	add.s64 	%rd76, %rd1, %rd75;
	st.global.u32 	[%rd76], %r9;
	add.s64 	%rd103, %rd103, 1;
	setp.lt.s64 	%p7, %rd94, %rd4;
	setp.lt.s64 	%p8, %rd95, %rd5;
	and.pred  	%p9, %p7, %p8;
	@%p9 bra 	$L__BB0_17;
	bra.uni 	$L__BB0_2;

}


// ===== COMPILED SASS (sm_100) =====

	.target	sm_100

	.elftype	@"ET_EXEC"


//--------------------- .note.nv.tkinfo           --------------------------
	.section	.note.nv.tkinfo,"",@"SHT_NOTE"
	.sectionflags	@"SHF_NOTE_NV_TKINFO"
	.tkinfo
        /*0018*/ 	.word	0x00000002
        /*0030*/ 	.string	""
        /*0030*/ 	.string	"ptxas"
        /*0030*/ 	.string	"Cuda compilation tools, release 13.0, V13.0.88"
        /*0030*/ 	.string	"Build cuda_13.0.r13.0/compiler.36424714_0"
        /*0030*/ 	.string	"-arch sm_100 -m 64 "



//--------------------- .note.nv.cuinfo           --------------------------
	.section	.note.nv.cuinfo,"",@"SHT_NOTE"
	.sectionflags	@"SHF_NOTE_NV_CUINFO"
        /*0018*/ 	.short	0x0002
        /*001a*/ 	.short	0x0064
        /*001c*/ 	.short	0x0082
	.zero		2


//--------------------- .nv.info                  --------------------------
	.section	.nv.info,"",@"SHT_CUDA_INFO"
	.align	4


	//----- nvinfo : EIATTR_REGCOUNT
	.align		4
        /*0000*/ 	.byte	0x04, 0x2f
        /*0002*/ 	.short	(.L_1 - .L_0)
	.align		4
.L_0:
        /*0004*/ 	.word	index@(_Z11mergeKernelPiS_ll)
        /*0008*/ 	.word	0x0000001e


	//----- nvinfo : EIATTR_FRAME_SIZE
	.align		4
.L_1:
        /*000c*/ 	.byte	0x04, 0x11
        /*000e*/ 	.short	(.L_3 - .L_2)
	.align		4
.L_2:
        /*0010*/ 	.word	index@(_Z11mergeKernelPiS_ll)
        /*0014*/ 	.word	0x00000000


	//----- nvinfo : EIATTR_MIN_STACK_SIZE
	.align		4
.L_3:
        /*0018*/ 	.byte	0x04, 0x12
        /*001a*/ 	.short	(.L_5 - .L_4)
	.align		4
.L_4:
        /*001c*/ 	.word	index@(_Z11mergeKernelPiS_ll)
        /*0020*/ 	.word	0x00000000
.L_5:


//--------------------- .nv.compat                --------------------------
	.section	.nv.compat,"",@"SHT_CUDA_COMPAT_INFO"
	.align	4
        /*0000*/ 	.byte	0x02, 0x09, 0x00, 0x00, 0x02, 0x02, 0x01, 0x00, 0x02, 0x05, 0x05, 0x00, 0x03, 0x07, 0x01, 0x01
        /*0010*/ 	.byte	0x02, 0x03, 0x00, 0x00, 0x02, 0x06, 0x01, 0x00, 0x04, 0x0b, 0x08, 0x00, 0x09, 0x00, 0x00, 0x00
        /*0020*/ 	.byte	0x00, 0x00, 0x00, 0x00


//--------------------- .nv.info._Z11mergeKernelPiS_ll --------------------------
	.section	.nv.info._Z11mergeKernelPiS_ll,"",@"SHT_CUDA_INFO"
	.sectionflags	@""
	.align	4


	//----- nvinfo : EIATTR_CUDA_API_VERSION
	.align		4
        /*0000*/ 	.byte	0x04, 0x37
        /*0002*/ 	.short	(.L_7 - .L_6)
.L_6:
        /*0004*/ 	.word	0x00000082


	//----- nvinfo : EIATTR_KPARAM_INFO
	.align		4
.L_7:
        /*0008*/ 	.byte	0x04, 0x17
        /*000a*/ 	.short	(.L_9 - .L_8)
.L_8:
        /*000c*/ 	.word	0x00000000
        /*0010*/ 	.short	0x0003
        /*0012*/ 	.short	0x0018
        /*0014*/ 	.byte	0x00, 0xf0, 0x21, 0x00


	//----- nvinfo : EIATTR_KPARAM_INFO
	.align		4
.L_9:
        /*0018*/ 	.byte	0x04, 0x17
        /*001a*/ 	.short	(.L_11 - .L_10)
.L_10:
        /*001c*/ 	.word	0x00000000
        /*0020*/ 	.short	0x0002
        /*0022*/ 	.short	0x0010
        /*0024*/ 	.byte	0x00, 0xf0, 0x21, 0x00


	//----- nvinfo : EIATTR_KPARAM_INFO
	.align		4
.L_11:
        /*0028*/ 	.byte	0x04, 0x17
        /*002a*/ 	.short	(.L_13 - .L_12)
.L_12:
        /*002c*/ 	.word	0x00000000
        /*0030*/ 	.short	0x0001
        /*0032*/ 	.short	0x0008
        /*0034*/ 	.byte	0x00, 0xf5, 0x21, 0x00


	//----- nvinfo : EIATTR_KPARAM_INFO
	.align		4
.L_13:
        /*0038*/ 	.byte	0x04, 0x17
        /*003a*/ 	.short	(.L_15 - .L_14)
.L_14:
        /*003c*/ 	.word	0x00000000
        /*0040*/ 	.short	0x0000
        /*0042*/ 	.short	0x0000
        /*0044*/ 	.byte	0x00, 0xf5, 0x21, 0x00


	//----- nvinfo : EIATTR_SPARSE_MMA_MASK
	.align		4
.L_15:
        /*0048*/ 	.byte	0x03, 0x50
        /*004a*/ 	.short	0x0000


	//----- nvinfo : EIATTR_MAXREG_COUNT
	.align		4
        /*004c*/ 	.byte	0x03, 0x1b
        /*004e*/ 	.short	0x00ff


	//----- nvinfo : EIATTR_MERCURY_ISA_VERSION
	.align		4
        /*0050*/ 	.byte	0x03, 0x5f
        /*0052*/ 	.short	0x0101


	//----- nvinfo : EIATTR_VRC_CTA_INIT_COUNT
	.align		4
        /*0054*/ 	.byte	0x02, 0x4a
	.zero		1
	.zero		1


	//----- nvinfo : EIATTR_EXIT_INSTR_OFFSETS
	.align		4
        /*0058*/ 	.byte	0x04, 0x1c
        /*005a*/ 	.short	(.L_17 - .L_16)


	//   ....[0]....
.L_16:
        /*005c*/ 	.word	0x000000d0


	//   ....[1]....
        /*0060*/ 	.word	0x00000e00


	//   ....[2]....
        /*0064*/ 	.word	0x00001070


	//   ....[3]....
        /*0068*/ 	.word	0x000016d0


	//   ....[4]....
        /*006c*/ 	.word	0x00001760


	//----- nvinfo : EIATTR_CRS_STACK_SIZE
	.align		4
.L_17:
        /*0070*/ 	.byte	0x04, 0x1e
        /*0072*/ 	.short	(.L_19 - .L_18)
.L_18:
        /*0074*/ 	.word	0x00000000


	//----- nvinfo : EIATTR_CBANK_PARAM_SIZE
	.align		4
.L_19:
        /*0078*/ 	.byte	0x03, 0x19
        /*007a*/ 	.short	0x0020


	//----- nvinfo : EIATTR_PARAM_CBANK
	.align		4
        /*007c*/ 	.byte	0x04, 0x0a
        /*007e*/ 	.short	(.L_21 - .L_20)
	.align		4
.L_20:
        /*0080*/ 	.word	index@(.nv.constant0._Z11mergeKernelPiS_ll)
        /*0084*/ 	.short	0x0380
        /*0086*/ 	.short	0x0020


	//----- nvinfo : EIATTR_SW_WAR
	.align		4
.L_21:
        /*0088*/ 	.byte	0x04, 0x36
        /*008a*/ 	.short	(.L_23 - .L_22)
.L_22:
        /*008c*/ 	.word	0x00000008
.L_23:


//--------------------- .nv.callgraph             --------------------------
	.section	.nv.callgraph,"",@"SHT_CUDA_CALLGRAPH"
	.align	4
	.sectionentsize	8
	.align		4
        /*0000*/ 	.word	0x00000000
	.align		4
        /*0004*/ 	.word	0xffffffff
	.align		4
        /*0008*/ 	.word	0x00000000
	.align		4
        /*000c*/ 	.word	0xfffffffe
	.align		4
        /*0010*/ 	.word	0x00000000
	.align		4
        /*0014*/ 	.word	0xfffffffd
	.align		4
        /*0018*/ 	.word	0x00000000
	.align		4
        /*001c*/ 	.word	0xfffffffc


//--------------------- .text._Z11mergeKernelPiS_ll --------------------------
	.section	.text._Z11mergeKernelPiS_ll,"ax",@progbits
	.align	128
        .global         _Z11mergeKernelPiS_ll
        .type           _Z11mergeKernelPiS_ll,@function
        .size           _Z11mergeKernelPiS_ll,(.L_x_22 - _Z11mergeKernelPiS_ll)
        .other          _Z11mergeKernelPiS_ll,@"STO_CUDA_ENTRY STV_DEFAULT"
_Z11mergeKernelPiS_ll:
.text._Z11mergeKernelPiS_ll:
[----:B------:R-:W-:Y:S01]  /*0000*/  LDC R1, c[0x0][0x37c] ;  /* 0x0000df00ff017b82 */ /* 0x000fe20000000800 */
[----:B------:R-:W0:Y:S07]  /*0010*/  S2R R0, SR_TID.X ;  /* 0x0000000000007919 */ /* 0x000e2e0000002100 */
[----:B------:R-:W0:Y:S08]  /*0020*/  S2UR UR4, SR_CTAID.X ;  /* 0x00000000000479c3 */ /* 0x000e300000002500 */
[----:B------:R-:W0:Y:S08]  /*0030*/  LDC R9, c[0x0][0x360] ;  /* 0x0000d800ff097b82 */ /* 0x000e300000000800 */
[----:B------:R-:W1:Y:S08]  /*0040*/  LDC.64 R4, c[0x0][0x390] ;  /* 0x0000e400ff047b82 */ /* 0x000e700000000a00 */
[----:B------:R-:W2:Y:S01]  /*0050*/  LDC.64 R6, c[0x0][0x398] ;  /* 0x0000e600ff067b82 */ /* 0x000ea20000000a00 */
[----:B0-----:R-:W-:-:S04]  /*0060*/  IMAD R9, R9, UR4, R0 ;  /* 0x0000000409097c24 */ /* 0x001fc8000f8e0200 */
[----:B-1----:R-:W-:-:S04]  /*0070*/  IMAD.WIDE.U32 R2, R9, R4, RZ ;  /* 0x0000000409027225 */ /* 0x002fc800078e00ff */
[----:B------:R-:W-:Y:S02]  /*0080*/  IMAD R15, R9, R5, R3 ;  /* 0x00000005090f7224 */ /* 0x000fe400078e0203 */
[----:B------:R-:W-:-:S03]  /*0090*/  IMAD.SHL.U32 R11, R2, 0x2, RZ ;  /* 0x00000002020b7824 */ /* 0x000fc600078e00ff */
[----:B------:R-:W-:Y:S02]  /*00a0*/  SHF.L.U64.HI R15, R2, 0x1, R15 ;  /* 0x00000001020f7819 */ /* 0x000fe4000001020f */
[----:B--2---:R-:W-:-:S04]  /*00b0*/  ISETP.GE.U32.AND P0, PT, R11, R6, PT ;  /* 0x000000060b00720c */ /* 0x004fc80003f06070 */
[----:B------:R-:W-:-:S13]  /*00c0*/  ISETP.GE.AND.EX P0, PT, R15, R7, PT, P0 ;  /* 0x000000070f00720c */ /* 0x000fda0003f06300 */
[----:B------:R-:W-:Y:S05]  /*00d0*/  @P0 EXIT ;  /* 0x000000000000094d */ /* 0x000fea0003800000 */
[-C--:B------:R-:W-:Y:S01]  /*00e0*/  IADD3 R9, P0, PT, R11, R4.reuse, RZ ;  /* 0x000000040b097210 */ /* 0x080fe20007f1e0ff */
[----:B------:R-:W0:Y:S01]  /*00f0*/  LDCU.64 UR4, c[0x0][0x358] ;  /* 0x00006b00ff0477ac */ /* 0x000e220008000a00 */
[----:B------:R-:W-:Y:S01]  /*0100*/  ISETP.LT.U32.AND P2, PT, R4, 0x1, PT ;  /* 0x000000010400780c */ /* 0x000fe20003f41070 */
[----:B------:R-:W-:Y:S01]  /*0110*/  BSSY.RECONVERGENT B0, `(.L_x_0) ;  /* 0x000002e000007945 */ /* 0x000fe20003800200 */
[----:B------:R-:W-:Y:S01]  /*0120*/  IADD3 R3, P1, PT, R9, R4, RZ ;  /* 0x0000000409037210 */ /* 0x000fe20007f3e0ff */
[----:B------:R-:W-:Y:S01]  /*0130*/  IMAD.X R12, R15, 0x1, R5, P0 ;  /* 0x000000010f0c7824 */ /* 0x000fe200000e0605 */
[----:B------:R-:W1:Y:S01]  /*0140*/  LDCU.128 UR8, c[0x0][0x380] ;  /* 0x00007000ff0877ac */ /* 0x000e620008000c00 */
[----:B------:R-:W-:Y:S01]  /*0150*/  IMAD.MOV.U32 R4, RZ, RZ, R11 ;  /* 0x000000ffff047224 */ /* 0x000fe200078e000b */
[-C--:B------:R-:W-:Y:S01]  /*0160*/  ISETP.LT.U32.AND P0, PT, R3, R6.reuse, PT ;  /* 0x000000060300720c */ /* 0x080fe20003f01070 */
[----:B------:R-:W-:Y:S01]  /*0170*/  IMAD.X R2, R12, 0x1, R5, P1 ;  /* 0x000000010c027824 */ /* 0x000fe200008e0605 */
[----:B------:R-:W-:-:S04]  /*0180*/  ISETP.LT.U32.AND P1, PT, R9, R6, PT ;  /* 0x000000060900720c */ /* 0x000fc80003f21070 */
[-C--:B------:R-:W-:Y:S02]  /*0190*/  ISETP.LT.AND.EX P0, PT, R2, R7.reuse, PT, P0 ;  /* 0x000000070200720c */ /* 0x080fe40003f01300 */
[-C--:B------:R-:W-:Y:S02]  /*01a0*/  ISETP.LT.AND.EX P1, PT, R12, R7.reuse, PT, P1 ;  /* 0x000000070c00720c */ /* 0x080fe40003f21310 */
[----:B------:R-:W-:Y:S01]  /*01b0*/  SEL R0, R3, R6, P0 ;  /* 0x0000000603007207 */ /* 0x000fe20000000000 */
[----:B------:R-:W-:Y:S01]  /*01c0*/  IMAD.MOV.U32 R3, RZ, RZ, R15 ;  /* 0x000000ffff037224 */ /* 0x000fe200078e000f */
[----:B------:R-:W-:Y:S02]  /*01d0*/  SEL R2, R2, R7, P0 ;  /* 0x0000000702027207 */ /* 0x000fe40000000000 */
[C---:B------:R-:W-:Y:S02]  /*01e0*/  ISETP.GE.U32.AND P0, PT, R9.reuse, R0, PT ;  /* 0x000000000900720c */ /* 0x040fe40003f06070 */
[----:B------:R-:W-:-:S02]  /*01f0*/  SEL R6, R9, R6, P1 ;  /* 0x0000000609067207 */ /* 0x000fc40000800000 */
[C---:B------:R-:W-:Y:S02]  /*0200*/  ISETP.GE.AND.EX P0, PT, R12.reuse, R2, PT, P0 ;  /* 0x000000020c00720c */ /* 0x040fe40003f06300 */
[----:B------:R-:W-:Y:S02]  /*0210*/  SEL R12, R12, R7, P1 ;  /* 0x000000070c0c7207 */ /* 0x000fe40000800000 */
[----:B------:R-:W-:Y:S01]  /*0220*/  ISETP.LT.OR.EX P0, PT, R5, RZ, P0, P2 ;  /* 0x000000ff0500720c */ /* 0x000fe20000701720 */
[----:B------:R-:W-:Y:S02]  /*0230*/  IMAD.MOV.U32 R5, RZ, RZ, R6 ;  /* 0x000000ffff057224 */ /* 0x000fe400078e0006 */
[----:B------:R-:W-:-:S10]  /*0240*/  IMAD.MOV.U32 R7, RZ, RZ, R12 ;  /* 0x000000ffff077224 */ /* 0x000fd400078e000c */
[----:B01----:R-:W-:Y:S05]  /*0250*/  @P0 BRA `(.L_x_1) ;  /* 0x0000000000640947 */ /* 0x003fea0003800000 */
.L_x_2:
[----:B------:R-:W-:Y:S02]  /*0260*/  LEA R18, P1, R5, UR8, 0x2 ;  /* 0x0000000805127c11 */ /* 0x000fe4000f8210ff */
[----:B------:R-:W-:Y:S02]  /*0270*/  LEA R16, P0, R11, UR8, 0x2 ;  /* 0x000000080b107c11 */ /* 0x000fe4000f8010ff */
[----:B------:R-:W-:Y:S02]  /*0280*/  LEA.HI.X R19, R5, UR9, R7, 0x2, P1 ;  /* 0x0000000905137c11 */ /* 0x000fe400088f1407 */
[----:B------:R-:W-:-:S04]  /*0290*/  LEA.HI.X R17, R11, UR9, R15, 0x2, P0 ;  /* 0x000000090b117c11 */ /* 0x000fc800080f140f */
[----:B------:R-:W2:Y:S04]  /*02a0*/  LDG.E R19, desc[UR4][R18.64] ;  /* 0x0000000412137981 */ /* 0x000ea8000c1e1900 */
[----:B------:R-:W2:Y:S01]  /*02b0*/  LDG.E R16, desc[UR4][R16.64] ;  /* 0x0000000410107981 */ /* 0x000ea2000c1e1900 */
[----:B------:R-:W-:-:S04]  /*02c0*/  LEA R8, P0, R4, UR10, 0x2 ;  /* 0x0000000a04087c11 */ /* 0x000fc8000f8010ff */
[C---:B------:R-:W-:Y:S02]  /*02d0*/  LEA.HI.X R9, R4.reuse, UR11, R3, 0x2, P0 ;  /* 0x0000000b04097c11 */ /* 0x040fe400080f1403 */
[----:B------:R-:W-:-:S05]  /*02e0*/  IADD3 R4, P2, PT, R4, 0x1, RZ ;  /* 0x0000000104047810 */ /* 0x000fca0007f5e0ff */
[----:B------:R-:W-:Y:S01]  /*02f0*/  IMAD.X R3, RZ, RZ, R3, P2 ;  /* 0x000000ffff037224 */ /* 0x000fe200010e0603 */
[CC--:B--2---:R-:W-:Y:S02]  /*0300*/  ISETP.GT.AND P1, PT, R16.reuse, R19.reuse, PT ;  /* 0x000000131000720c */ /* 0x0c4fe40003f24270 */
[CC--:B------:R-:W-:Y:S02]  /*0310*/  ISETP.GT.AND P0, PT, R16.reuse, R19.reuse, PT ;  /* 0x000000131000720c */ /* 0x0c0fe40003f04270 */
[----:B------:R-:W-:Y:S02]  /*0320*/  SEL R14, RZ, 0x1, P1 ;  /* 0x00000001ff0e7807 */ /* 0x000fe40000800000 */
[----:B------:R-:W-:Y:S02]  /*0330*/  SEL R10, RZ, 0x1, !P0 ;  /* 0x00000001ff0a7807 */ /* 0x000fe40004000000 */
[----:B------:R-:W-:Y:S02]  /*0340*/  VIMNMX R13, PT, PT, R16, R19, PT ;  /* 0x00000013100d7248 */ /* 0x000fe40003fe0100 */
[----:B------:R-:W-:-:S02]  /*0350*/  IADD3 R11, P0, PT, R11, R14, RZ ;  /* 0x0000000e0b0b7210 */ /* 0x000fc40007f1e0ff */
[----:B------:R-:W-:Y:S01]  /*0360*/  IADD3 R5, P1, PT, R5, R10, RZ ;  /* 0x0000000a05057210 */ /* 0x000fe20007f3e0ff */
[----:B------:R0:W-:Y:S02]  /*0370*/  STG.E desc[UR4][R8.64], R13 ;  /* 0x0000000d08007986 */ /* 0x0001e4000c101904 */
[----:B------:R-:W-:Y:S01]  /*0380*/  IMAD.X R15, RZ, RZ, R15, P0 ;  /* 0x000000ffff0f7224 */ /* 0x000fe200000e060f */
[----:B------:R-:W-:Y:S01]  /*0390*/  ISETP.GE.U32.AND P0, PT, R5, R0, PT ;  /* 0x000000000500720c */ /* 0x000fe20003f06070 */
[----:B------:R-:W-:Y:S01]  /*03a0*/  IMAD.X R7, RZ, RZ, R7, P1 ;  /* 0x000000ffff077224 */ /* 0x000fe200008e0607 */
[----:B------:R-:W-:-:S04]  /*03b0*/  ISETP.LT.U32.AND P1, PT, R11, R6, PT ;  /* 0x000000060b00720c */ /* 0x000fc80003f21070 */
[----:B------:R-:W-:Y:S02]  /*03c0*/  ISETP.GE.AND.EX P0, PT, R7, R2, PT, P0 ;  /* 0x000000020700720c */ /* 0x000fe40003f06300 */
[----:B------:R-:W-:-:S13]  /*03d0*/  ISETP.LT.AND.EX P1, PT, R15, R12, PT, P1 ;  /* 0x0000000c0f00720c */ /* 0x000fda0003f21310 */
[----:B0-----:R-:W-:Y:S05]  /*03e0*/  @!P0 BRA P1, `(.L_x_2) ;  /* 0xfffffffc009c8947 */ /* 0x001fea000083ffff */
.L_x_1:
[----:B------:R-:W-:Y:S05]  /*03f0*/  BSYNC.RECONVERGENT B0 ;  /* 0x0000000000007941 */ /* 0x000fea0003800200 */
.L_x_0:
[----:B------:R-:W-:Y:S01]  /*0400*/  ISETP.GE.U32.AND P0, PT, R11, R6, PT ;  /* 0x000000060b00720c */ /* 0x000fe20003f06070 */
[----:B------:R-:W-:Y:S03]  /*0410*/  BSSY.RECONVERGENT B0, `(.L_x_3) ;  /* 0x000009c000007945 */ /* 0x000fe60003800200 */
[----:B------:R-:W-:-:S13]  /*0420*/  ISETP.GE.AND.EX P0, PT, R15, R12, PT, P0 ;  /* 0x0000000c0f00720c */ /* 0x000fda0003f06300 */
[----:B------:R-:W-:Y:S05]  /*0430*/  @P0 BRA `(.L_x_4) ;  /* 0x0000000800640947 */ /* 0x000fea0003800000 */
[--C-:B------:R-:W-:Y:S01]  /*0440*/  IMAD.IADD R16, R6, 0x1, -R11.reuse ;  /* 0x0000000106107824 */ /* 0x100fe200078e0a0b */
[----:B------:R-:W-:Y:S01]  /*0450*/  IADD3 R8, P2, PT, R11, -R6, RZ ;  /* 0x800000060b087210 */ /* 0x000fe20007f5e0ff */
[----:B------:R-:W-:Y:S01]  /*0460*/  BSSY.RECONVERGENT B1, `(.L_x_5) ;  /* 0x0000022000017945 */ /* 0x000fe20003800200 */
[----:B------:R-:W-:Y:S02]  /*0470*/  IMAD.MOV.U32 R13, RZ, RZ, R11 ;  /* 0x000000ffff0d7224 */ /* 0x000fe400078e000b */
[----:B------:R-:W-:Y:S02]  /*0480*/  LOP3.LUT R16, R16, 0x3, RZ, 0xc0, !PT ;  /* 0x0000000310107812 */ /* 0x000fe400078ec0ff */
[----:B------:R-:W-:Y:S01]  /*0490*/  ISETP.GT.U32.AND P0, PT, R8, -0x4, PT ;  /* 0xfffffffc0800780c */ /* 0x000fe20003f04070 */
[----:B------:R-:W-:Y:S01]  /*04a0*/  IMAD.X R8, R15, 0x1, ~R12, P2 ;  /* 0x000000010f087824 */ /* 0x000fe200010e0e0c */
[----:B------:R-:W-:-:S04]  /*04b0*/  ISETP.NE.U32.AND P1, PT, R16, RZ, PT ;  /* 0x000000ff1000720c */ /* 0x000fc80003f25070 */
[----:B------:R-:W-:Y:S02]  /*04c0*/  ISETP.NE.AND.EX P1, PT, RZ, RZ, PT, P1 ;  /* 0x000000ffff00720c */ /* 0x000fe40003f25310 */
[----:B------:R-:W-:-:S11]  /*04d0*/  ISETP.GT.U32.AND.EX P0, PT, R8, -0x1, PT, P0 ;  /* 0xffffffff0800780c */ /* 0x000fd60003f04100 */
[----:B------:R-:W-:Y:S05]  /*04e0*/  @!P1 BRA `(.L_x_6) ;  /* 0x0000000000649947 */ /* 0x000fea0003800000 */
[----:B------:R-:W0:Y:S01]  /*04f0*/  LDCU.128 UR8, c[0x0][0x380] ;  /* 0x00007000ff0877ac */ /* 0x000e220008000c00 */
[C---:B------:R-:W-:Y:S01]  /*0500*/  IADD3 R13, P3, PT, R11.reuse, R16, RZ ;  /* 0x000000100b0d7210 */ /* 0x040fe20007f7e0ff */
[----:B------:R-:W-:Y:S01]  /*0510*/  IMAD.MOV.U32 R18, RZ, RZ, RZ ;  /* 0x000000ffff127224 */ /* 0x000fe200078e00ff */
[C---:B0-----:R-:W-:Y:S02]  /*0520*/  LEA R14, P1, R4.reuse, UR10, 0x2 ;  /* 0x0000000a040e7c11 */ /* 0x041fe4000f8210ff */
[C---:B------:R-:W-:Y:S02]  /*0530*/  LEA R10, P2, R11.reuse, UR8, 0x2 ;  /* 0x000000080b0a7c11 */ /* 0x040fe4000f8410ff */
[----:B------:R-:W-:Y:S02]  /*0540*/  LEA.HI.X R19, R4, UR11, R3, 0x2, P1 ;  /* 0x0000000b04137c11 */ /* 0x000fe400088f1403 */
[----:B------:R-:W-:Y:S02]  /*0550*/  IADD3 R4, P1, PT, R16, R4, RZ ;  /* 0x0000000410047210 */ /* 0x000fe40007f3e0ff */
[----:B------:R-:W-:Y:S01]  /*0560*/  LEA.HI.X R17, R11, UR9, R15, 0x2, P2 ;  /* 0x000000090b117c11 */ /* 0x000fe200090f140f */
[----:B------:R-:W-:-:S02]  /*0570*/  IMAD.X R15, R15, 0x1, R18, P3 ;  /* 0x000000010f0f7824 */ /* 0x000fc400018e0612 */
[----:B------:R-:W-:-:S08]  /*0580*/  IMAD.X R3, R18, 0x1, R3, P1 ;  /* 0x0000000112037824 */ /* 0x000fd000008e0603 */
.L_x_7:
[----:B0-----:R-:W-:Y:S02]  /*0590*/  IMAD.MOV.U32 R8, RZ, RZ, R10 ;  /* 0x000000ffff087224 */ /* 0x001fe400078e000a */
[----:B------:R-:W-:-:S05]  /*05a0*/  IMAD.MOV.U32 R9, RZ, RZ, R17 ;  /* 0x000000ffff097224 */ /* 0x000fca00078e0011 */
[----:B------:R0:W2:Y:S01]  /*05b0*/  LDG.E R11, desc[UR4][R8.64] ;  /* 0x00000004080b7981 */ /* 0x0000a2000c1e1900 */
[----:B------:R-:W-:Y:S02]  /*05c0*/  IADD3 R16, P1, PT, R16, -0x1, RZ ;  /* 0xffffffff10107810 */ /* 0x000fe40007f3e0ff */
[----:B------:R-:W-:Y:S02]  /*05d0*/  IADD3 R10, P3, PT, R10, 0x4, RZ ;  /* 0x000000040a0a7810 */ /* 0x000fe40007f7e0ff */
[----:B------:R-:W-:Y:S02]  /*05e0*/  IADD3.X R18, PT, PT, R18, -0x1, RZ, P1, !PT ;  /* 0xffffffff12127810 */ /* 0x000fe40000ffe4ff */
[----:B------:R-:W-:Y:S01]  /*05f0*/  ISETP.NE.U32.AND P1, PT, R16, RZ, PT ;  /* 0x000000ff1000720c */ /* 0x000fe20003f25070 */
[----:B------:R-:W-:Y:S02]  /*0600*/  IMAD.X R17, RZ, RZ, R17, P3 ;  /* 0x000000ffff117224 */ /* 0x000fe400018e0611 */
[----:B0-----:R-:W-:Y:S01]  /*0610*/  IMAD.MOV.U32 R8, RZ, RZ, R14 ;  /* 0x000000ffff087224 */ /* 0x001fe200078e000e */
[----:B------:R-:W-:Y:S01]  /*0620*/  ISETP.NE.AND.EX P1, PT, R18, RZ, PT, P1 ;  /* 0x000000ff1200720c */ /* 0x000fe20003f25310 */
[----:B------:R-:W-:Y:S01]  /*0630*/  IMAD.MOV.U32 R9, RZ, RZ, R19 ;  /* 0x000000ffff097224 */ /* 0x000fe200078e0013 */
[----:B------:R-:W-:-:S05]  /*0640*/  IADD3 R14, P2, PT, R14, 0x4, RZ ;  /* 0x000000040e0e7810 */ /* 0x000fca0007f5e0ff */
[----:B------:R-:W-:Y:S01]  /*0650*/  IMAD.X R19, RZ, RZ, R19, P2 ;  /* 0x000000ffff137224 */ /* 0x000fe200010e0613 */
[----:B--2---:R0:W-:Y:S05]  /*0660*/  STG.E desc[UR4][R8.64], R11 ;  /* 0x0000000b08007986 */ /* 0x0041ea000c101904 */
[----:B------:R-:W-:Y:S05]  /*0670*/  @P1 BRA `(.L_x_7) ;  /* 0xfffffffc00c41947 */ /* 0x000fea000383ffff */
.L_x_6:
[----:B------:R-:W-:Y:S05]  /*0680*/  BSYNC.RECONVERGENT B1 ;  /* 0x0000000000017941 */ /* 0x000fea0003800200 */
.L_x_5:
[----:B------:R-:W-:Y:S05]  /*0690*/  @P0 BRA `(.L_x_4) ;  /* 0x0000000400cc0947 */ /* 0x000fea0003800000 */
[----:B------:R-:W1:Y:S01]  /*06a0*/  LDCU.128 UR8, c[0x0][0x380] ;  /* 0x00007000ff0877ac */ /* 0x000e620008000c00 */
[----:B0-----:R-:W-:Y:S01]  /*06b0*/  IADD3 R9, P2, PT, -R13, R6, RZ ;  /* 0x000000060d097210 */ /* 0x001fe20007f5e1ff */
[----:B------:R-:W-:Y:S03]  /*06c0*/  BSSY.RECONVERGENT B1, `(.L_x_8) ;  /* 0x000003f000017945 */ /* 0x000fe60003800200 */
[----:B------:R-:W-:Y:S01]  /*06d0*/  ISETP.GT.U32.AND P0, PT, R9, 0xc, PT ;  /* 0x0000000c0900780c */ /* 0x000fe20003f04070 */
[--C-:B------:R-:W-:Y:S01]  /*06e0*/  IMAD.X R9, R12, 0x1, ~R15.reuse, P2 ;  /* 0x000000010c097824 */ /* 0x100fe200010e0e0f */
[C---:B-1----:R-:W-:Y:S02]  /*06f0*/  LEA R10, P1, R13.reuse, UR8, 0x2 ;  /* 0x000000080d0a7c11 */ /* 0x042fe4000f8210ff */
[----:B------:R-:W-:Y:S02]  /*0700*/  LEA R8, P3, R4, UR10, 0x2 ;  /* 0x0000000a04087c11 */ /* 0x000fe4000f8610ff */
[----:B------:R-:W-:-:S02]  /*0710*/  LEA.HI.X R11, R13, UR9, R15, 0x2, P1 ;  /* 0x000000090d0b7c11 */ /* 0x000fc400088f140f */
[----:B------:R-:W-:Y:S02]  /*0720*/  ISETP.GT.AND.EX P1, PT, R9, RZ, PT, P0 ;  /* 0x000000ff0900720c */ /* 0x000fe40003f24300 */
[----:B------:R-:W-:Y:S02]  /*0730*/  LEA.HI.X R14, R4, UR11, R3, 0x2, P3 ;  /* 0x0000000b040e7c11 */ /* 0x000fe400098f1403 */
[----:B------:R-:W-:Y:S02]  /*0740*/  IADD3 R10, P2, PT, R10, 0x8, RZ ;  /* 0x000000080a0a7810 */ /* 0x000fe40007f5e0ff */
[----:B------:R-:W-:Y:S02]  /*0750*/  IADD3 R8, P3, PT, R8, 0x8, RZ ;  /* 0x0000000808087810 */ /* 0x000fe40007f7e0ff */
[----:B------:R-:W-:Y:S01]  /*0760*/  PLOP3.LUT P0, PT, PT, PT, PT, 0x80, 0x8 ;  /* 0x000000000008781c */ /* 0x000fe20003f0f070 */
[----:B------:R-:W-:Y:S02]  /*0770*/  IMAD.X R11, RZ, RZ, R11, P2 ;  /* 0x000000ffff0b7224 */ /* 0x000fe400010e060b */
[----:B------:R-:W-:-:S02]  /*0780*/  IMAD.X R9, RZ, RZ, R14, P3 ;  /* 0x000000ffff097224 */ /* 0x000fc400018e060e */
[----:B------:R-:W-:Y:S08]  /*0790*/  @!P1 BRA `(.L_x_9) ;  /* 0x0000000000c49947 */ /* 0x000ff00003800000 */
[----:B------:R-:W-:Y:S02]  /*07a0*/  IADD3 R16, P1, PT, R6, -0xc, RZ ;  /* 0xfffffff406107810 */ /* 0x000fe40007f3e0ff */
[----:B------:R-:W-:Y:S02]  /*07b0*/  PLOP3.LUT P0, PT, PT, PT, PT, 0x8, 0x80 ;  /* 0x000000000080781c */ /* 0x000fe40003f0e170 */
[----:B------:R-:W-:-:S11]  /*07c0*/  IADD3.X R14, PT, PT, R12, -0x1, RZ, P1, !PT ;  /* 0xffffffff0c0e7810 */ /* 0x000fd60000ffe4ff */
.L_x_10:
[----:B------:R-:W2:Y:S04]  /*07d0*/  LDG.E R17, desc[UR4][R10.64+-0x8] ;  /* 0xfffff8040a117981 */ /* 0x000ea8000c1e1900 */
[----:B--2---:R0:W-:Y:S04]  /*07e0*/  STG.E desc[UR4][R8.64+-0x8], R17 ;  /* 0xfffff81108007986 */ /* 0x0041e8000c101904 */
[----:B------:R-:W2:Y:S04]  /*07f0*/  LDG.E R19, desc[UR4][R10.64+-0x4] ;  /* 0xfffffc040a137981 */ /* 0x000ea8000c1e1900 */
[----:B--2---:R1:W-:Y:S04]  /*0800*/  STG.E desc[UR4][R8.64+-0x4], R19 ;  /* 0xfffffc1308007986 */ /* 0x0043e8000c101904 */
[----:B------:R-:W2:Y:S04]  /*0810*/  LDG.E R21, desc[UR4][R10.64] ;  /* 0x000000040a157981 */ /* 0x000ea8000c1e1900 */
[----:B--2---:R2:W-:Y:S04]  /*0820*/  STG.E desc[UR4][R8.64], R21 ;  /* 0x0000001508007986 */ /* 0x0045e8000c101904 */
[----:B------:R-:W3:Y:S04]  /*0830*/  LDG.E R23, desc[UR4][R10.64+0x4] ;  /* 0x000004040a177981 */ /* 0x000ee8000c1e1900 */
[----:B---3--:R3:W-:Y:S04]  /*0840*/  STG.E desc[UR4][R8.64+0x4], R23 ;  /* 0x0000041708007986 */ /* 0x0087e8000c101904 */
[----:B------:R-:W4:Y:S04]  /*0850*/  LDG.E R25, desc[UR4][R10.64+0x8] ;  /* 0x000008040a197981 */ /* 0x000f28000c1e1900 */
[----:B----4-:R4:W-:Y:S04]  /*0860*/  STG.E desc[UR4][R8.64+0x8], R25 ;  /* 0x0000081908007986 */ /* 0x0109e8000c101904 */
[----:B------:R-:W5:Y:S04]  /*0870*/  LDG.E R27, desc[UR4][R10.64+0xc] ;  /* 0x00000c040a1b7981 */ /* 0x000f68000c1e1900 */
[----:B-----5:R5:W-:Y:S04]  /*0880*/  STG.E desc[UR4][R8.64+0xc], R27 ;  /* 0x00000c1b08007986 */ /* 0x020be8000c101904 */
[----:B0-----:R-:W2:Y:S04]  /*0890*/  LDG.E R17, desc[UR4][R10.64+0x10] ;  /* 0x000010040a117981 */ /* 0x001ea8000c1e1900 */
[----:B--2---:R0:W-:Y:S04]  /*08a0*/  STG.E desc[UR4][R8.64+0x10], R17 ;  /* 0x0000101108007986 */ /* 0x0041e8000c101904 */
[----:B-1----:R-:W2:Y:S04]  /*08b0*/  LDG.E R19, desc[UR4][R10.64+0x14] ;  /* 0x000014040a137981 */ /* 0x002ea8000c1e1900 */
[----:B--2---:R1:W-:Y:S04]  /*08c0*/  STG.E desc[UR4][R8.64+0x14], R19 ;  /* 0x0000141308007986 */ /* 0x0043e8000c101904 */
[----:B------:R-:W2:Y:S04]  /*08d0*/  LDG.E R21, desc[UR4][R10.64+0x18] ;  /* 0x000018040a157981 */ /* 0x000ea8000c1e1900 */
[----:B--2---:R2:W-:Y:S04]  /*08e0*/  STG.E desc[UR4][R8.64+0x18], R21 ;  /* 0x0000181508007986 */ /* 0x0045e8000c101904 */
[----:B---3--:R-:W3:Y:S04]  /*08f0*/  LDG.E R23, desc[UR4][R10.64+0x1c] ;  /* 0x00001c040a177981 */ /* 0x008ee8000c1e1900 */
[----:B---3--:R3:W-:Y:S04]  /*0900*/  STG.E desc[UR4][R8.64+0x1c], R23 ;  /* 0x00001c1708007986 */ /* 0x0087e8000c101904 */
[----:B----4-:R-:W4:Y:S04]  /*0910*/  LDG.E R25, desc[UR4][R10.64+0x20] ;  /* 0x000020040a197981 */ /* 0x010f28000c1e1900 */
[----:B----4-:R-:W-:Y:S04]  /*0920*/  STG.E desc[UR4][R8.64+0x20], R25 ;  /* 0x0000201908007986 */ /* 0x010fe8000c101904 */
[----:B-----5:R-:W4:Y:S04]  /*0930*/  LDG.E R27, desc[UR4][R10.64+0x24] ;  /* 0x000024040a1b7981 */ /* 0x020f28000c1e1900 */
[----:B----4-:R-:W-:Y:S04]  /*0940*/  STG.E desc[UR4][R8.64+0x24], R27 ;  /* 0x0000241b08007986 */ /* 0x010fe8000c101904 */
[----:B0-----:R-:W4:Y:S04]  /*0950*/  LDG.E R17, desc[UR4][R10.64+0x28] ;  /* 0x000028040a117981 */ /* 0x001f28000c1e1900 */
[----:B----4-:R0:W-:Y:S04]  /*0960*/  STG.E desc[UR4][R8.64+0x28], R17 ;  /* 0x0000281108007986 */ /* 0x0101e8000c101904 */
[----:B-1----:R-:W4:Y:S04]  /*0970*/  LDG.E R19, desc[UR4][R10.64+0x2c] ;  /* 0x00002c040a137981 */ /* 0x002f28000c1e1900 */
[----:B----4-:R-:W-:Y:S04]  /*0980*/  STG.E desc[UR4][R8.64+0x2c], R19 ;  /* 0x00002c1308007986 */ /* 0x010fe8000c101904 */
[----:B--2---:R-:W2:Y:S01]  /*0990*/  LDG.E R21, desc[UR4][R10.64+0x30] ;  /* 0x000030040a157981 */ /* 0x004ea2000c1e1900 */
[----:B------:R-:W-:-:S05]  /*09a0*/  IADD3 R13, P1, PT, R13, 0x10, RZ ;  /* 0x000000100d0d7810 */ /* 0x000fca0007f3e0ff */
[----:B------:R-:W-:Y:S01]  /*09b0*/  IMAD.X R15, RZ, RZ, R15, P1 ;  /* 0x000000ffff0f7224 */ /* 0x000fe200008e060f */
[----:B------:R-:W-:-:S04]  /*09c0*/  ISETP.GE.U32.AND P1, PT, R13, R16, PT ;  /* 0x000000100d00720c */ /* 0x000fc80003f26070 */
[----:B------:R-:W-:Y:S01]  /*09d0*/  ISETP.GE.AND.EX P1, PT, R15, R14, PT, P1 ;  /* 0x0000000e0f00720c */ /* 0x000fe20003f26310 */
[----:B--2---:R-:W-:Y:S04]  /*09e0*/  STG.E desc[UR4][R8.64+0x30], R21 ;  /* 0x0000301508007986 */ /* 0x004fe8000c101904 */
[----:B---3--:R1:W2:Y:S01]  /*09f0*/  LDG.E R23, desc[UR4][R10.64+0x34] ;  /* 0x000034040a177981 */ /* 0x0082a2000c1e1900 */
[----:B0-----:R-:W-:Y:S02]  /*0a00*/  IADD3 R17, P4, PT, R8, 0x40, RZ ;  /* 0x0000004008117810 */ /* 0x001fe40007f9e0ff */
[----:B------:R-:W-:Y:S02]  /*0a10*/  IADD3 R4, P2, PT, R4, 0x10, RZ ;  /* 0x0000001004047810 */ /* 0x000fe40007f5e0ff */
[----:B------:R-:W-:Y:S01]  /*0a20*/  IADD3 R20, P3, PT, R10, 0x40, RZ ;  /* 0x000000400a147810 */ /* 0x000fe20007f7e0ff */
[----:B------:R-:W-:-:S02]  /*0a30*/  IMAD.X R18, RZ, RZ, R9, P4 ;  /* 0x000000ffff127224 */ /* 0x000fc400020e0609 */
[----:B------:R-:W-:Y:S02]  /*0a40*/  IMAD.X R3, RZ, RZ, R3, P2 ;  /* 0x000000ffff037224 */ /* 0x000fe400010e0603 */
[----:B-1----:R-:W-:Y:S02]  /*0a50*/  IMAD.X R11, RZ, RZ, R11, P3 ;  /* 0x000000ffff0b7224 */ /* 0x002fe400018e060b */
[----:B------:R-:W-:Y:S01]  /*0a60*/  IMAD.MOV.U32 R10, RZ, RZ, R20 ;  /* 0x000000ffff0a7224 */ /* 0x000fe200078e0014 */
[----:B--2---:R0:W-:Y:S02]  /*0a70*/  STG.E desc[UR4][R8.64+0x34], R23 ;  /* 0x0000341708007986 */ /* 0x0041e4000c101904 */
[----:B0-----:R-:W-:Y:S02]  /*0a80*/  IMAD.MOV.U32 R8, RZ, RZ, R17 ;  /* 0x000000ffff087224 */ /* 0x001fe400078e0011 */
[----:B------:R-:W-:Y:S01]  /*0a90*/  IMAD.MOV.U32 R9, RZ, RZ, R18 ;  /* 0x000000ffff097224 */ /* 0x000fe200078e0012 */
[----:B------:R-:W-:Y:S06]  /*0aa0*/  @!P1 BRA `(.L_x_10) ;  /* 0xfffffffc00489947 */ /* 0x000fec000383ffff */
.L_x_9:
[----:B------:R-:W-:Y:S05]  /*0ab0*/  BSYNC.RECONVERGENT B1 ;  /* 0x0000000000017941 */ /* 0x000fea0003800200 */
.L_x_8:
[----:B------:R-:W-:Y:S01]  /*0ac0*/  IADD3 R14, P2, PT, -R13, R6, RZ ;  /* 0x000000060d0e7210 */ /* 0x000fe20007f5e1ff */
[----:B------:R-:W-:Y:S03]  /*0ad0*/  BSSY.RECONVERGENT B1, `(.L_x_11) ;  /* 0x0000022000017945 */ /* 0x000fe60003800200 */
[----:B------:R-:W-:Y:S01]  /*0ae0*/  ISETP.GT.U32.AND P1, PT, R14, 0x4, PT ;  /* 0x000000040e00780c */ /* 0x000fe20003f24070 */
[----:B------:R-:W-:-:S05]  /*0af0*/  IMAD.X R14, R12, 0x1, ~R15, P2 ;  /* 0x000000010c0e7824 */ /* 0x000fca00010e0e0f */
[----:B------:R-:W-:-:S13]  /*0b00*/  ISETP.GT.AND.EX P1, PT, R14, RZ, PT, P1 ;  /* 0x000000ff0e00720c */ /* 0x000fda0003f24310 */
[----:B------:R-:W-:Y:S05]  /*0b10*/  @!P1 BRA `(.L_x_12) ;  /* 0x0000000000749947 */ /* 0x000fea0003800000 */
[----:B------:R-:W2:Y:S04]  /*0b20*/  LDG.E R17, desc[UR4][R10.64+-0x8] ;  /* 0xfffff8040a117981 */ /* 0x000ea8000c1e1900 */
[----:B--2---:R0:W-:Y:S04]  /*0b30*/  STG.E desc[UR4][R8.64+-0x8], R17 ;  /* 0xfffff81108007986 */ /* 0x0041e8000c101904 */
[----:B------:R-:W2:Y:S04]  /*0b40*/  LDG.E R19, desc[UR4][R10.64+-0x4] ;  /* 0xfffffc040a137981 */ /* 0x000ea8000c1e1900 */
[----:B--2---:R1:W-:Y:S04]  /*0b50*/  STG.E desc[UR4][R8.64+-0x4], R19 ;  /* 0xfffffc1308007986 */ /* 0x0043e8000c101904 */
[----:B------:R-:W2:Y:S04]  /*0b60*/  LDG.E R21, desc[UR4][R10.64] ;  /* 0x000000040a157981 */ /* 0x000ea8000c1e1900 */
[----:B--2---:R-:W-:Y:S04]  /*0b70*/  STG.E desc[UR4][R8.64], R21 ;  /* 0x0000001508007986 */ /* 0x004fe8000c101904 */
[----:B------:R-:W2:Y:S04]  /*0b80*/  LDG.E R23, desc[UR4][R10.64+0x4] ;  /* 0x000004040a177981 */ /* 0x000ea8000c1e1900 */
[----:B--2---:R2:W-:Y:S04]  /*0b90*/  STG.E desc[UR4][R8.64+0x4], R23 ;  /* 0x0000041708007986 */ /* 0x0045e8000c101904 */
[----:B------:R-:W3:Y:S04]  /*0ba0*/  LDG.E R25, desc[UR4][R10.64+0x8] ;  /* 0x000008040a197981 */ /* 0x000ee8000c1e1900 */
[----:B---3--:R-:W-:Y:S04]  /*0bb0*/  STG.E desc[UR4][R8.64+0x8], R25 ;  /* 0x0000081908007986 */ /* 0x008fe8000c101904 */
[----:B------:R-:W3:Y:S04]  /*0bc0*/  LDG.E R27, desc[UR4][R10.64+0xc] ;  /* 0x00000c040a1b7981 */ /* 0x000ee8000c1e1900 */
[----:B---3--:R-:W-:Y:S04]  /*0bd0*/  STG.E desc[UR4][R8.64+0xc], R27 ;  /* 0x00000c1b08007986 */ /* 0x008fe8000c101904 */
[----:B0-----:R-:W3:Y:S01]  /*0be0*/  LDG.E R17, desc[UR4][R10.64+0x10] ;  /* 0x000010040a117981 */ /* 0x001ee2000c1e1900 */
[----:B------:R-:W-:-:S02]  /*0bf0*/  IADD3 R16, P3, PT, R10, 0x20, RZ ;  /* 0x000000200a107810 */ /* 0x000fc40007f7e0ff */
[----:B------:R-:W-:Y:S01]  /*0c00*/  IADD3 R14, P4, PT, R8, 0x20, RZ ;  /* 0x00000020080e7810 */ /* 0x000fe20007f9e0ff */
[----:B---3--:R-:W-:Y:S04]  /*0c10*/  STG.E desc[UR4][R8.64+0x10], R17 ;  /* 0x0000101108007986 */ /* 0x008fe8000c101904 */
[----:B-1----:R0:W3:Y:S01]  /*0c20*/  LDG.E R19, desc[UR4][R10.64+0x14] ;  /* 0x000014040a137981 */ /* 0x0020e2000c1e1900 */
[----:B------:R-:W-:Y:S01]  /*0c30*/  IADD3 R13, P1, PT, R13, 0x8, RZ ;  /* 0x000000080d0d7810 */ /* 0x000fe20007f3e0ff */
[----:B--2---:R-:W-:Y:S01]  /*0c40*/  IMAD.X R23, RZ, RZ, R11, P3 ;  /* 0x000000ffff177224 */ /* 0x004fe200018e060b */
[----:B------:R-:W-:Y:S01]  /*0c50*/  IADD3 R4, P2, PT, R4, 0x8, RZ ;  /* 0x0000000804047810 */ /* 0x000fe20007f5e0ff */
[----:B------:R-:W-:Y:S01]  /*0c60*/  IMAD.X R21, RZ, RZ, R9, P4 ;  /* 0x000000ffff157224 */ /* 0x000fe200020e0609 */
[----:B------:R-:W-:Y:S01]  /*0c70*/  PLOP3.LUT P0, PT, PT, PT, PT, 0x8, 0x80 ;  /* 0x000000000080781c */ /* 0x000fe20003f0e170 */
[----:B------:R-:W-:-:S02]  /*0c80*/  IMAD.X R15, RZ, RZ, R15, P1 ;  /* 0x000000ffff0f7224 */ /* 0x000fc400008e060f */
[----:B------:R-:W-:Y:S02]  /*0c90*/  IMAD.X R3, RZ, RZ, R3, P2 ;  /* 0x000000ffff037224 */ /* 0x000fe400010e0603 */
[----:B0-----:R-:W-:Y:S02]  /*0ca0*/  IMAD.MOV.U32 R10, RZ, RZ, R16 ;  /* 0x000000ffff0a7224 */ /* 0x001fe400078e0010 */
[----:B------:R-:W-:Y:S01]  /*0cb0*/  IMAD.MOV.U32 R11, RZ, RZ, R23 ;  /* 0x000000ffff0b7224 */ /* 0x000fe200078e0017 */
[----:B---3--:R0:W-:Y:S02]  /*0cc0*/  STG.E desc[UR4][R8.64+0x14], R19 ;  /* 0x0000141308007986 */ /* 0x0081e4000c101904 */
[----:B0-----:R-:W-:Y:S02]  /*0cd0*/  IMAD.MOV.U32 R8, RZ, RZ, R14 ;  /* 0x000000ffff087224 */ /* 0x001fe400078e000e */
[----:B------:R-:W-:-:S07]  /*0ce0*/  IMAD.MOV.U32 R9, RZ, RZ, R21 ;  /* 0x000000ffff097224 */ /* 0x000fce00078e0015 */
.L_x_12:
[----:B------:R-:W-:Y:S05]  /*0cf0*/  BSYNC.RECONVERGENT B1 ;  /* 0x0000000000017941 */ /* 0x000fea0003800200 */
.L_x_11:
[----:B------:R-:W-:-:S04]  /*0d00*/  ISETP.LT.U32.AND P1, PT, R13, R6, PT ;  /* 0x000000060d00720c */ /* 0x000fc80003f21070 */
[----:B------:R-:W-:-:S13]  /*0d10*/  ISETP.LT.OR.EX P0, PT, R15, R12, P0, P1 ;  /* 0x0000000c0f00720c */ /* 0x000fda0000701710 */
[----:B------:R-:W-:Y:S05]  /*0d20*/  @!P0 BRA `(.L_x_4) ;  /* 0x0000000000288947 */ /* 0x000fea0003800000 */
[----:B------:R-:W2:Y:S04]  /*0d30*/  LDG.E R13, desc[UR4][R10.64+-0x8] ;  /* 0xfffff8040a0d7981 */ /* 0x000ea8000c1e1900 */
[----:B--2---:R1:W-:Y:S04]  /*0d40*/  STG.E desc[UR4][R8.64+-0x8], R13 ;  /* 0xfffff80d08007986 */ /* 0x0043e8000c101904 */
[----:B------:R-:W2:Y:S04]  /*0d50*/  LDG.E R15, desc[UR4][R10.64+-0x4] ;  /* 0xfffffc040a0f7981 */ /* 0x000ea8000c1e1900 */
[----:B--2---:R1:W-:Y:S04]  /*0d60*/  STG.E desc[UR4][R8.64+-0x4], R15 ;  /* 0xfffffc0f08007986 */ /* 0x0043e8000c101904 */
[----:B------:R-:W2:Y:S04]  /*0d70*/  LDG.E R17, desc[UR4][R10.64] ;  /* 0x000000040a117981 */ /* 0x000ea8000c1e1900 */
[----:B--2---:R1:W-:Y:S04]  /*0d80*/  STG.E desc[UR4][R8.64], R17 ;  /* 0x0000001108007986 */ /* 0x0043e8000c101904 */
[----:B------:R-:W2:Y:S01]  /*0d90*/  LDG.E R19, desc[UR4][R10.64+0x4] ;  /* 0x000004040a137981 */ /* 0x000ea2000c1e1900 */
[----:B------:R-:W-:-:S05]  /*0da0*/  IADD3 R4, P0, PT, R4, 0x4, RZ ;  /* 0x0000000404047810 */ /* 0x000fca0007f1e0ff */
[----:B------:R-:W-:Y:S01]  /*0db0*/  IMAD.X R3, RZ, RZ, R3, P0 ;  /* 0x000000ffff037224 */ /* 0x000fe200000e0603 */
[----:B--2---:R1:W-:Y:S07]  /*0dc0*/  STG.E desc[UR4][R8.64+0x4], R19 ;  /* 0x0000041308007986 */ /* 0x0043ee000c101904 */
.L_x_4:
[----:B------:R-:W-:Y:S05]  /*0dd0*/  BSYNC.RECONVERGENT B0 ;  /* 0x0000000000007941 */ /* 0x000fea0003800200 */
.L_x_3:
[----:B------:R-:W-:-:S04]  /*0de0*/  ISETP.GE.U32.AND P0, PT, R5, R0, PT ;  /* 0x000000000500720c */ /* 0x000fc80003f06070 */
[----:B------:R-:W-:-:S13]  /*0df0*/  ISETP.GE.AND.EX P0, PT, R7, R2, PT, P0 ;  /* 0x000000020700720c */ /* 0x000fda0003f06300 */
[----:B------:R-:W-:Y:S05]  /*0e00*/  @P0 EXIT ;  /* 0x000000000000094d */ /* 0x000fea0003800000 */
[--C-:B------:R-:W-:Y:S01]  /*0e10*/  IMAD.IADD R12, R0, 0x1, -R5.reuse ;  /* 0x00000001000c7824 */ /* 0x100fe200078e0a05 */
[----:B------:R-:W-:Y:S01]  /*0e20*/  IADD3 R6, P2, PT, R5, -R0, RZ ;  /* 0x8000000005067210 */ /* 0x000fe20007f5e0ff */
[----:B------:R-:W-:Y:S01]  /*0e30*/  BSSY.RECONVERGENT B0, `(.L_x_13) ;  /* 0x0000023000007945 */ /* 0x000fe20003800200 */
[----:B01----:R-:W-:Y:S02]  /*0e40*/  IMAD.MOV.U32 R9, RZ, RZ, R5 ;  /* 0x000000ffff097224 */ /* 0x003fe400078e0005 */
[----:B------:R-:W-:Y:S01]  /*0e50*/  LOP3.LUT R12, R12, 0x3, RZ, 0xc0, !PT ;  /* 0x000000030c0c7812 */ /* 0x000fe200078ec0ff */
[----:B------:R-:W-:Y:S01]  /*0e60*/  IMAD.MOV.U32 R11, RZ, RZ, R7 ;  /* 0x000000ffff0b7224 */ /* 0x000fe200078e0007 */
[----:B------:R-:W-:Y:S01]  /*0e70*/  ISETP.GT.U32.AND P0, PT, R6, -0x4, PT ;  /* 0xfffffffc0600780c */ /* 0x000fe20003f04070 */
[----:B------:R-:W-:Y:S01]  /*0e80*/  IMAD.X R6, R7, 0x1, ~R2, P2 ;  /* 0x0000000107067824 */ /* 0x000fe200010e0e02 */
[----:B------:R-:W-:-:S04]  /*0e90*/  ISETP.NE.U32.AND P1, PT, R12, RZ, PT ;  /* 0x000000ff0c00720c */ /* 0x000fc80003f25070 */
[----:B------:R-:W-:Y:S02]  /*0ea0*/  ISETP.NE.AND.EX P1, PT, RZ, RZ, PT, P1 ;  /* 0x000000ffff00720c */ /* 0x000fe40003f25310 */
[----:B------:R-:W-:-:S11]  /*0eb0*/  ISETP.GT.U32.AND.EX P0, PT, R6, -0x1, PT, P0 ;  /* 0xffffffff0600780c */ /* 0x000fd60003f04100 */
[----:B------:R-:W-:Y:S05]  /*0ec0*/  @!P1 BRA `(.L_x_14) ;  /* 0x0000000000649947 */ /* 0x000fea0003800000 */
[----:B------:R-:W0:Y:S01]  /*0ed0*/  LDCU.128 UR8, c[0x0][0x380] ;  /* 0x00007000ff0877ac */ /* 0x000e220008000c00 */
[----:B------:R-:W-:Y:S01]  /*0ee0*/  IADD3 R9, P3, PT, R5, R12, RZ ;  /* 0x0000000c05097210 */ /* 0x000fe20007f7e0ff */
[----:B------:R-:W-:-:S04]  /*0ef0*/  IMAD.MOV.U32 R14, RZ, RZ, RZ ;  /* 0x000000ffff0e7224 */ /* 0x000fc800078e00ff */
[----:B------:R-:W-:Y:S01]  /*0f00*/  IMAD.X R11, R7, 0x1, R14, P3 ;  /* 0x00000001070b7824 */ /* 0x000fe200018e060e */
[C---:B0-----:R-:W-:Y:S02]  /*0f10*/  LEA R10, P2, R4.reuse, UR10, 0x2 ;  /* 0x0000000a040a7c11 */ /* 0x041fe4000f8410ff */
[C---:B------:R-:W-:Y:S02]  /*0f20*/  LEA R8, P1, R5.reuse, UR8, 0x2 ;  /* 0x0000000805087c11 */ /* 0x040fe4000f8210ff */
[----:B------:R-:W-:Y:S02]  /*0f30*/  LEA.HI.X R15, R4, UR11, R3, 0x2, P2 ;  /* 0x0000000b040f7c11 */ /* 0x000fe400090f1403 */
[----:B------:R-:W-:Y:S02]  /*0f40*/  IADD3 R4, P2, PT, R12, R4, RZ ;  /* 0x000000040c047210 */ /* 0x000fe40007f5e0ff */
[----:B------:R-:W-:-:S03]  /*0f50*/  LEA.HI.X R13, R5, UR9, R7, 0x2, P1 ;  /* 0x00000009050d7c11 */ /* 0x000fc600088f1407 */
[----:B------:R-:W-:-:S08]  /*0f60*/  IMAD.X R3, R14, 0x1, R3, P2 ;  /* 0x000000010e037824 */ /* 0x000fd000010e0603 */
.L_x_15:
        /* <DEDUP_REMOVED lines=15> */
.L_x_14:
[----:B------:R-:W-:Y:S05]  /*1060*/  BSYNC.RECONVERGENT B0 ;  /* 0x0000000000007941 */ /* 0x000fea0003800200 */
.L_x_13:
[----:B------:R-:W-:Y:S05]  /*1070*/  @P0 EXIT ;  /* 0x000000000000094d */ /* 0x000fea0003800000 */
        /* <DEDUP_REMOVED lines=19> */
.L_x_18:
        /* <DEDUP_REMOVED lines=27> */
[----:B----4-:R1:W-:Y:S04]  /*1360*/  STG.E desc[UR4][R4.64+0x2c], R13 ;  /* 0x00002c0d04007986 */ /* 0x0103e8000c101904 */
[----:B--2---:R-:W2:Y:S01]  /*1370*/  LDG.E R15, desc[UR4][R6.64+0x30] ;  /* 0x00003004060f7981 */ /* 0x004ea2000c1e1900 */
[----:B------:R-:W-:-:S05]  /*1380*/  IADD3 R9, P1, PT, R9, 0x10, RZ ;  /* 0x0000001009097810 */ /* 0x000fca0007f3e0ff */
[----:B------:R-:W-:Y:S01]  /*1390*/  IMAD.X R11, RZ, RZ, R11, P1 ;  /* 0x000000ffff0b7224 */ /* 0x000fe200008e060b */
[----:B------:R-:W-:-:S04]  /*13a0*/  ISETP.GE.U32.AND P1, PT, R9, R10, PT ;  /* 0x0000000a0900720c */ /* 0x000fc80003f26070 */
[----:B------:R-:W-:Y:S01]  /*13b0*/  ISETP.GE.AND.EX P1, PT, R11, R8, PT, P1 ;  /* 0x000000080b00720c */ /* 0x000fe20003f26310 */
[----:B--2---:R-:W-:Y:S04]  /*13c0*/  STG.E desc[UR4][R4.64+0x30], R15 ;  /* 0x0000300f04007986 */ /* 0x004fe8000c101904 */
[----:B---3--:R2:W3:Y:S01]  /*13d0*/  LDG.E R17, desc[UR4][R6.64+0x34] ;  /* 0x0000340406117981 */ /* 0x0084e2000c1e1900 */
[----:B------:R-:W-:Y:S02]  /*13e0*/  IADD3 R14, P2, PT, R6, 0x40, RZ ;  /* 0x00000040060e7810 */ /* 0x000fe40007f5e0ff */
[----:B0-----:R-:W-:-:S03]  /*13f0*/  IADD3 R3, P3, PT, R4, 0x40, RZ ;  /* 0x0000004004037810 */ /* 0x001fc60007f7e0ff */
[----:B-1----:R-:W-:Y:S02]  /*1400*/  IMAD.X R13, RZ, RZ, R7, P2 ;  /* 0x000000ffff0d7224 */ /* 0x002fe400010e0607 */
[----:B------:R-:W-:Y:S02]  /*1410*/  IMAD.X R12, RZ, RZ, R5, P3 ;  /* 0x000000ffff0c7224 */ /* 0x000fe400018e0605 */
[----:B--2---:R-:W-:Y:S02]  /*1420*/  IMAD.MOV.U32 R6, RZ, RZ, R14 ;  /* 0x000000ffff067224 */ /* 0x004fe400078e000e */
[----:B------:R-:W-:Y:S01]  /*1430*/  IMAD.MOV.U32 R7, RZ, RZ, R13 ;  /* 0x000000ffff077224 */ /* 0x000fe200078e000d */
[----:B---3--:R0:W-:Y:S02]  /*1440*/  STG.E desc[UR4][R4.64+0x34], R17 ;  /* 0x0000341104007986 */ /* 0x0081e4000c101904 */
[----:B0-----:R-:W-:Y:S02]  /*1450*/  IMAD.MOV.U32 R4, RZ, RZ, R3 ;  /* 0x000000ffff047224 */ /* 0x001fe400078e0003 */
[----:B------:R-:W-:Y:S01]  /*1460*/  IMAD.MOV.U32 R5, RZ, RZ, R12 ;  /* 0x000000ffff057224 */ /* 0x000fe200078e000c */
[----:B------:R-:W-:Y:S06]  /*1470*/  @!P1 BRA `(.L_x_18) ;  /* 0xfffffffc004c9947 */ /* 0x000fec000383ffff */
.L_x_17:
[----:B------:R-:W-:Y:S05]  /*1480*/  BSYNC.RECONVERGENT B0 ;  /* 0x0000000000007941 */ /* 0x000fea0003800200 */
.L_x_16:
        /* <DEDUP_REMOVED lines=25> */
[----:B------:R-:W-:Y:S01]  /*1620*/  PLOP3.LUT P0, PT, PT, PT, PT, 0x8, 0x80 ;  /* 0x000000000080781c */ /* 0x000fe20003f0e170 */
[----:B------:R-:W-:Y:S02]  /*1630*/  IMAD.X R15, RZ, RZ, R5, P3 ;  /* 0x000000ffff0f7224 */ /* 0x000fe400018e0605 */
[----:B------:R-:W-:-:S02]  /*1640*/  IMAD.X R11, RZ, RZ, R11, P1 ;  /* 0x000000ffff0b7224 */ /* 0x000fc400008e060b */
[----:B0-----:R-:W-:Y:S02]  /*1650*/  IMAD.MOV.U32 R6, RZ, RZ, R10 ;  /* 0x000000ffff067224 */ /* 0x001fe400078e000a */
[----:B------:R-:W-:Y:S01]  /*1660*/  IMAD.MOV.U32 R7, RZ, RZ, R17 ;  /* 0x000000ffff077224 */ /* 0x000fe200078e0011 */
[----:B---3--:R0:W-:Y:S02]  /*1670*/  STG.E desc[UR4][R4.64+0x14], R13 ;  /* 0x0000140d04007986 */ /* 0x0081e4000c101904 */
[----:B0-----:R-:W-:Y:S02]  /*1680*/  IMAD.MOV.U32 R4, RZ, RZ, R8 ;  /* 0x000000ffff047224 */ /* 0x001fe400078e0008 */
[----:B------:R-:W-:-:S07]  /*1690*/  IMAD.MOV.U32 R5, RZ, RZ, R15 ;  /* 0x000000ffff057224 */ /* 0x000fce00078e000f */
.L_x_20:
[----:B------:R-:W-:Y:S05]  /*16a0*/  BSYNC.RECONVERGENT B0 ;  /* 0x0000000000007941 */ /* 0x000fea0003800200 */
.L_x_19:
[----:B------:R-:W-:-:S04]  /*16b0*/  ISETP.LT.U32.AND P1, PT, R9, R0, PT ;  /* 0x000000000900720c */ /* 0x000fc80003f21070 */
[----:B------:R-:W-:-:S13]  /*16c0*/  ISETP.LT.OR.EX P0, PT, R11, R2, P0, P1 ;  /* 0x000000020b00720c */ /* 0x000fda0000701710 */
[----:B------:R-:W-:Y:S05]  /*16d0*/  @!P0 EXIT ;  /* 0x000000000000894d */ /* 0x000fea0003800000 */
[----:B------:R-:W2:Y:S04]  /*16e0*/  LDG.E R3, desc[UR4][R6.64+-0x8] ;  /* 0xfffff80406037981 */ /* 0x000ea8000c1e1900 */
[----:B--2---:R-:W-:Y:S04]  /*16f0*/  STG.E desc[UR4][R4.64+-0x8], R3 ;  /* 0xfffff80304007986 */ /* 0x004fe8000c101904 */
[----:B------:R-:W2:Y:S04]  /*1700*/  LDG.E R9, desc[UR4][R6.64+-0x4] ;  /* 0xfffffc0406097981 */ /* 0x000ea8000c1e1900 */
[----:B--2---:R-:W-:Y:S04]  /*1710*/  STG.E desc[UR4][R4.64+-0x4], R9 ;  /* 0xfffffc0904007986 */ /* 0x004fe8000c101904 */
[----:B------:R-:W2:Y:S04]  /*1720*/  LDG.E R11, desc[UR4][R6.64] ;  /* 0x00000004060b7981 */ /* 0x000ea8000c1e1900 */
[----:B--2---:R-:W-:Y:S04]  /*1730*/  STG.E desc[UR4][R4.64], R11 ;  /* 0x0000000b04007986 */ /* 0x004fe8000c101904 */
[----:B------:R-:W2:Y:S04]  /*1740*/  LDG.E R13, desc[UR4][R6.64+0x4] ;  /* 0x00000404060d7981 */ /* 0x000ea8000c1e1900 */
[----:B--2---:R-:W-:Y:S01]  /*1750*/  STG.E desc[UR4][R4.64+0x4], R13 ;  /* 0x0000040d04007986 */ /* 0x004fe2000c101904 */
[----:B------:R-:W-:Y:S05]  /*1760*/  EXIT ;  /* 0x000000000000794d */ /* 0x000fea0003800000 */
.L_x_21:
[----:B------:R-:W-:-:S00]  /*1770*/  BRA `(.L_x_21) ;  /* 0xfffffffc00fc7947 */ /* 0x000fc0000383ffff */
[----:B------:R-:W-:-:S00]  /*1780*/  NOP ;  /* 0x0000000000007918 */ /* 0x000fc00000000000 */
[----:B------:R-:W-:-:S00]  /*1790*/  NOP ;  /* 0x0000000000007918 */ /* 0x000fc00000000000 */
[----:B------:R-:W-:-:S00]  /*17a0*/  NOP ;  /* 0x0000000000007918 */ /* 0x000fc00000000000 */
[----:B------:R-:W-:-:S00]  /*17b0*/  NOP ;  /* 0x0000000000007918 */ /* 0x000fc00000000000 */
[----:B------:R-:W-:-:S00]  /*17c0*/  NOP ;  /* 0x0000000000007918 */ /* 0x000fc00000000000 */
[----:B------:R-:W-:-:S00]  /*17d0*/  NOP ;  /* 0x0000000000007918 */ /* 0x000fc00000000000 */
[----:B------:R-:W-:-:S00]  /*17e0*/  NOP ;  /* 0x0000000000007918 */ /* 0x000fc00000000000 */
[----:B------:R-:W-:-:S00]  /*17f0*/  NOP ;  /* 0x0000000000007918 */ /* 0x000fc00000000000 */
.L_x_22:


//--------------------- .nv.shared.reserved.0     --------------------------
	.section	.nv.shared.reserved.0,"aw",@nobits
	.weak		__nv_reservedSMEM_offset_0_alias
	.size		__nv_reservedSMEM_offset_0_alias, 0, 64
	.other		__nv_reservedSMEM_offset_0_alias,@"STO_CUDA_RESERVED_SHARED STV_DEFAULT"
__nv_reservedSMEM_offset_0_alias:
	.zero		0
	.zero		64


//--------------------- .nv.constant0._Z11mergeKernelPiS_ll --------------------------
	.section	.nv.constant0._Z11mergeKernelPiS_ll,"a",@progbits
	.sectionflags	@""
	.align	4
.nv.constant0._Z11mergeKernelPiS_ll:
	.zero		928


//--------------------- SYMBOLS --------------------------

	.type		.nv.reservedSmem.offset0,@object
	.size		.nv.reservedSmem.offset0,0x4
